//
// Generated by NVIDIA NVVM Compiler
//
// Compiler Build ID: CL-36424714
// Cuda compilation tools, release 13.0, V13.0.88
// Based on NVVM 20.0.0
//

.version 9.0
.target sm_100
.address_size 64

	// .globl	_Z14timestepKernelP8Particle7double3

.visible .entry _Z14timestepKernelP8Particle7double3(
	.param .u64 .ptr .align 1 _Z14timestepKernelP8Particle7double3_param_0,
	.param .align 8 .b8 _Z14timestepKernelP8Particle7double3_param_1[24]
)
{
	.reg .b32 	%r<5>;
	.reg .b32 	%f<10>;
	.reg .b64 	%rd<5>;
	.reg .b64 	%fd<4>;

	ld.param.f64 	%fd1, [_Z14timestepKernelP8Particle7double3_param_1+16];
	ld.param.f64 	%fd2, [_Z14timestepKernelP8Particle7double3_param_1+8];
	ld.param.f64 	%fd3, [_Z14timestepKernelP8Particle7double3_param_1];
	ld.param.u64 	%rd1, [_Z14timestepKernelP8Particle7double3_param_0];
	cvta.to.global.u64 	%rd2, %rd1;
	mov.u32 	%r1, %tid.x;
	mov.u32 	%r2, %ntid.x;
	mov.u32 	%r3, %ctaid.x;
	mad.lo.s32 	%r4, %r2, %r3, %r1;
	cvt.rn.f32.f64 	%f1, %fd3;
	mul.wide.s32 	%rd3, %r4, 24;
	add.s64 	%rd4, %rd2, %rd3;
	st.global.f32 	[%rd4+12], %f1;
	cvt.rn.f32.f64 	%f2, %fd2;
	st.global.f32 	[%rd4+16], %f2;
	cvt.rn.f32.f64 	%f3, %fd1;
	st.global.f32 	[%rd4+20], %f3;
	ld.global.f32 	%f4, [%rd4];
	add.f32 	%f5, %f4, %f1;
	st.global.f32 	[%rd4], %f5;
	ld.global.f32 	%f6, [%rd4+4];
	add.f32 	%f7, %f6, %f2;
	st.global.f32 	[%rd4+4], %f7;
	ld.global.f32 	%f8, [%rd4+8];
	add.f32 	%f9, %f8, %f3;
	st.global.f32 	[%rd4+8], %f9;
	ret;

}


// ===== COMPILED SASS (sm_100) =====

	.target	sm_100

	.elftype	@"ET_EXEC"


//--------------------- .note.nv.tkinfo           --------------------------
	.section	.note.nv.tkinfo,"",@"SHT_NOTE"
	.sectionflags	@"SHF_NOTE_NV_TKINFO"
	.tkinfo
        /*0018*/ 	.word	0x00000002
        /*0030*/ 	.string	""
        /*0030*/ 	.string	"ptxas"
        /*0030*/ 	.string	"Cuda compilation tools, release 13.0, V13.0.88"
        /*0030*/ 	.string	"Build cuda_13.0.r13.0/compiler.36424714_0"
        /*0030*/ 	.string	"-arch sm_100 -m 64 "



//--------------------- .note.nv.cuinfo           --------------------------
	.section	.note.nv.cuinfo,"",@"SHT_NOTE"
	.sectionflags	@"SHF_NOTE_NV_CUINFO"
        /*0018*/ 	.short	0x0002
        /*001a*/ 	.short	0x0064
        /*001c*/ 	.short	0x0082
	.zero		2


//--------------------- .nv.info                  --------------------------
	.section	.nv.info,"",@"SHT_CUDA_INFO"
	.align	4


	//----- nvinfo : EIATTR_REGCOUNT
	.align		4
        /*0000*/ 	.byte	0x04, 0x2f
        /*0002*/ 	.short	(.L_1 - .L_0)
	.align		4
.L_0:
        /*0004*/ 	.word	index@(_Z14timestepKernelP8Particle7double3)
        /*0008*/ 	.word	0x00000012


	//----- nvinfo : EIATTR_FRAME_SIZE
	.align		4
.L_1:
        /*000c*/ 	.byte	0x04, 0x11
        /*000e*/ 	.short	(.L_3 - .L_2)
	.align		4
.L_2:
        /*0010*/ 	.word	index@(_Z14timestepKernelP8Particle7double3)
        /*0014*/ 	.word	0x00000000


	//----- nvinfo : EIATTR_MIN_STACK_SIZE
	.align		4
.L_3:
        /*0018*/ 	.byte	0x04, 0x12
        /*001a*/ 	.short	(.L_5 - .L_4)
	.align		4
.L_4:
        /*001c*/ 	.word	index@(_Z14timestepKernelP8Particle7double3)
        /*0020*/ 	.word	0x00000000
.L_5:


//--------------------- .nv.compat                --------------------------
	.section	.nv.compat,"",@"SHT_CUDA_COMPAT_INFO"
	.align	4
        /*0000*/ 	.byte	0x02, 0x09, 0x00, 0x00, 0x02, 0x02, 0x01, 0x00, 0x02, 0x05, 0x05, 0x00, 0x03, 0x07, 0x01, 0x01
        /*0010*/ 	.byte	0x02, 0x03, 0x00, 0x00, 0x02, 0x06, 0x01, 0x00, 0x04, 0x0b, 0x08, 0x00, 0x09, 0x00, 0x00, 0x00
        /*0020*/ 	.byte	0x00, 0x00, 0x00, 0x00


//--------------------- .nv.info._Z14timestepKernelP8Particle7double3 --------------------------
	.section	.nv.info._Z14timestepKernelP8Particle7double3,"",@"SHT_CUDA_INFO"
	.sectionflags	@""
	.align	4


	//----- nvinfo : EIATTR_CUDA_API_VERSION
	.align		4
        /*0000*/ 	.byte	0x04, 0x37
        /*0002*/ 	.short	(.L_7 - .L_6)
.L_6:
        /*0004*/ 	.word	0x00000082


	//----- nvinfo : EIATTR_KPARAM_INFO
	.align		4
.L_7:
        /*0008*/ 	.byte	0x04, 0x17
        /*000a*/ 	.short	(.L_9 - .L_8)
.L_8:
        /*000c*/ 	.word	0x00000000
        /*0010*/ 	.short	0x0001
        /*0012*/ 	.short	0x0008
        /*0014*/ 	.byte	0x00, 0xf0, 0x61, 0x00


	//----- nvinfo : EIATTR_KPARAM_INFO
	.align		4
.L_9:
        /*0018*/ 	.byte	0x04, 0x17
        /*001a*/ 	.short	(.L_11 - .L_10)
.L_10:
        /*001c*/ 	.word	0x00000000
        /*0020*/ 	.short	0x0000
        /*0022*/ 	.short	0x0000
        /*0024*/ 	.byte	0x00, 0xf5, 0x21, 0x00


	//----- nvinfo : EIATTR_SPARSE_MMA_MASK
	.align		4
.L_11:
        /*0028*/ 	.byte	0x03, 0x50
        /*002a*/ 	.short	0x0000


	//----- nvinfo : EIATTR_MAXREG_COUNT
	.align		4
        /*002c*/ 	.byte	0x03, 0x1b
        /*002e*/ 	.short	0x00ff


	//----- nvinfo : EIATTR_MERCURY_ISA_VERSION
	.align		4
        /*0030*/ 	.byte	0x03, 0x5f
        /*0032*/ 	.short	0x0101


	//----- nvinfo : EIATTR_VRC_CTA_INIT_COUNT
	.align		4
        /*0034*/ 	.byte	0x02, 0x4a
	.zero		1
	.zero		1


	//----- nvinfo : EIATTR_EXIT_INSTR_OFFSETS
	.align		4
        /*0038*/ 	.byte	0x04, 0x1c
        /*003a*/ 	.short	(.L_13 - .L_12)


	//   ....[0]....
.L_12:
        /*003c*/ 	.word	0x00000190


	//----- nvinfo : EIATTR_CBANK_PARAM_SIZE
	.align		4
.L_13:
        /*0040*/ 	.byte	0x03, 0x19
        /*0042*/ 	.short	0x0020


	//----- nvinfo : EIATTR_PARAM_CBANK
	.align		4
        /*0044*/ 	.byte	0x04, 0x0a
        /*0046*/ 	.short	(.L_15 - .L_14)
	.align		4
.L_14:
        /*0048*/ 	.word	index@(.nv.constant0._Z14timestepKernelP8Particle7double3)
        /*004c*/ 	.short	0x0380
        /*004e*/ 	.short	0x0020


	//----- nvinfo : EIATTR_SW_WAR
	.align		4
.L_15:
        /*0050*/ 	.byte	0x04, 0x36
        /*0052*/ 	.short	(.L_17 - .L_16)
.L_16:
        /*0054*/ 	.word	0x00000008
.L_17:


//--------------------- .nv.callgraph             --------------------------
	.section	.nv.callgraph,"",@"SHT_CUDA_CALLGRAPH"
	.align	4
	.sectionentsize	8
	.align		4
        /*0000*/ 	.word	0x00000000
	.align		4
        /*0004*/ 	.word	0xffffffff
	.align		4
        /*0008*/ 	.word	0x00000000
	.align		4
        /*000c*/ 	.word	0xfffffffe
	.align		4
        /*0010*/ 	.word	0x00000000
	.align		4
        /*0014*/ 	.word	0xfffffffd
	.align		4
        /*0018*/ 	.word	0x00000000
	.align		4
        /*001c*/ 	.word	0xfffffffc


//--------------------- .text._Z14timestepKernelP8Particle7double3 --------------------------
	.section	.text._Z14timestepKernelP8Particle7double3,"ax",@progbits
	.align	128
        .global         _Z14timestepKernelP8Particle7double3
        .type           _Z14timestepKernelP8Particle7double3,@function
        .size           _Z14timestepKernelP8Particle7double3,(.L_x_1 - _Z14timestepKernelP8Particle7double3)
        .other          _Z14timestepKernelP8Particle7double3,@"STO_CUDA_ENTRY STV_DEFAULT"
_Z14timestepKernelP8Particle7double3:
.text._Z14timestepKernelP8Particle7double3:
[----:B------:R-:W-:Y:S01]  /*0000*/  LDC R1, c[0x0][0x37c] ;  /* 0x0000df00ff017b82 */ /* 0x000fe20000000800 */
[----:B------:R-:W0:Y:S07]  /*0010*/  S2R R5, SR_TID.X ;  /* 0x0000000000057919 */ /* 0x000e2e0000002100 */
[----:B------:R-:W1:Y:S01]  /*0020*/  LDC.64 R2, c[0x0][0x380] ;  /* 0x0000e000ff027b82 */ /* 0x000e620000000a00 */
[----:B------:R-:W0:Y:S01]  /*0030*/  LDCU UR6, c[0x0][0x360] ;  /* 0x00006c00ff0677ac */ /* 0x000e220008000800 */
[----:B------:R-:W0:Y:S01]  /*0040*/  S2R R0, SR_CTAID.X ;  /* 0x0000000000007919 */ /* 0x000e220000002500 */
[----:B------:R-:W2:Y:S01]  /*0050*/  LDCU.64 UR4, c[0x0][0x358] ;  /* 0x00006b00ff0477ac */ /* 0x000ea20008000a00 */
[----:B------:R-:W3:Y:S01]  /*0060*/  LDCU.128 UR8, c[0x0][0x390] ;  /* 0x00007200ff0877ac */ /* 0x000ee20008000c00 */
[----:B0-----:R-:W-:-:S04]  /*0070*/  IMAD R5, R0, UR6, R5 ;  /* 0x0000000600057c24 */ /* 0x001fc8000f8e0205 */
[----:B-1----:R-:W-:Y:S02]  /*0080*/  IMAD.WIDE R2, R5, 0x18, R2 ;  /* 0x0000001805027825 */ /* 0x002fe400078e0202 */
[----:B------:R-:W0:Y:S03]  /*0090*/  LDC.64 R4, c[0x0][0x388] ;  /* 0x0000e200ff047b82 */ /* 0x000e260000000a00 */
[----:B--2---:R-:W2:Y:S04]  /*00a0*/  LDG.E R0, desc[UR4][R2.64] ;  /* 0x0000000402007981 */ /* 0x004ea8000c1e1900 */
[----:B------:R-:W4:Y:S04]  /*00b0*/  LDG.E R6, desc[UR4][R2.64+0x4] ;  /* 0x0000040402067981 */ /* 0x000f28000c1e1900 */
[----:B------:R-:W5:Y:S01]  /*00c0*/  LDG.E R8, desc[UR4][R2.64+0x8] ;  /* 0x0000080402087981 */ /* 0x000f62000c1e1900 */
[----:B---3--:R-:W1:Y:S08]  /*00d0*/  F2F.F32.F64 R7, UR8 ;  /* 0x0000000800077d10 */ /* 0x008e700008301000 */
[----:B------:R-:W3:Y:S01]  /*00e0*/  F2F.F32.F64 R9, UR10 ;  /* 0x0000000a00097d10 */ /* 0x000ee20008301000 */
[----:B-1----:R-:W-:Y:S07]  /*00f0*/  STG.E desc[UR4][R2.64+0x10], R7 ;  /* 0x0000100702007986 */ /* 0x002fee000c101904 */
[----:B0-----:R-:W0:Y:S01]  /*0100*/  F2F.F32.F64 R5, R4 ;  /* 0x0000000400057310 */ /* 0x001e220000301000 */
[----:B---3--:R-:W-:Y:S04]  /*0110*/  STG.E desc[UR4][R2.64+0x14], R9 ;  /* 0x0000140902007986 */ /* 0x008fe8000c101904 */
[----:B0-----:R-:W-:Y:S01]  /*0120*/  STG.E desc[UR4][R2.64+0xc], R5 ;  /* 0x00000c0502007986 */ /* 0x001fe2000c101904 */
[----:B--2---:R-:W-:Y:S01]  /*0130*/  FADD R11, R5, R0 ;  /* 0x00000000050b7221 */ /* 0x004fe20000000000 */
[----:B----4-:R-:W-:-:S04]  /*0140*/  FADD R13, R7, R6 ;  /* 0x00000006070d7221 */ /* 0x010fc80000000000 */
[----:B------:R-:W-:Y:S01]  /*0150*/  STG.E desc[UR4][R2.64], R11 ;  /* 0x0000000b02007986 */ /* 0x000fe2000c101904 */
[----:B-----5:R-:W-:-:S03]  /*0160*/  FADD R15, R9, R8 ;  /* 0x00000008090f7221 */ /* 0x020fc60000000000 */
[----:B------:R-:W-:Y:S04]  /*0170*/  STG.E desc[UR4][R2.64+0x4], R13 ;  /* 0x0000040d02007986 */ /* 0x000fe8000c101904 */
[----:B------:R-:W-:Y:S01]  /*0180*/  STG.E desc[UR4][R2.64+0x8], R15 ;  /* 0x0000080f02007986 */ /* 0x000fe2000c101904 */
[----:B------:R-:W-:Y:S05]  /*0190*/  EXIT ;  /* 0x000000000000794d */ /* 0x000fea0003800000 */
.L_x_0:
[----:B------:R-:W-:-:S00]  /*01a0*/  BRA `(.L_x_0) ;  /* 0xfffffffc00fc7947 */ /* 0x000fc0000383ffff */
[----:B------:R-:W-:-:S00]  /*01b0*/  NOP ;  /* 0x0000000000007918 */ /* 0x000fc00000000000 */
        /* <DEDUP_REMOVED lines=12> */
.L_x_1:


//--------------------- .nv.shared.reserved.0     --------------------------
	.section	.nv.shared.reserved.0,"aw",@nobits
	.weak		__nv_reservedSMEM_offset_0_alias
	.size		__nv_reservedSMEM_offset_0_alias, 0, 64
	.other		__nv_reservedSMEM_offset_0_alias,@"STO_CUDA_RESERVED_SHARED STV_DEFAULT"
__nv_reservedSMEM_offset_0_alias:
	.zero		0
	.zero		64


//--------------------- .nv.constant0._Z14timestepKernelP8Particle7double3 --------------------------
	.section	.nv.constant0._Z14timestepKernelP8Particle7double3,"a",@progbits
	.sectionflags	@""
	.align	4
.nv.constant0._Z14timestepKernelP8Particle7double3:
	.zero		928


//--------------------- SYMBOLS --------------------------

	.type		.nv.reservedSmem.offset0,@object
	.size		.nv.reservedSmem.offset0,0x4
